//
// Generated by NVIDIA NVVM Compiler
//
// Compiler Build ID: CL-36424714
// Cuda compilation tools, release 13.0, V13.0.88
// Based on NVVM 20.0.0
//

.version 9.0
.target sm_100
.address_size 64

	// .globl	_Z18print_debug_kernelI7double2EvPKT_i
.extern .func  (.param .b32 func_retval0) vprintf
(
	.param .b64 vprintf_param_0,
	.param .b64 vprintf_param_1
)
;
.global .align 1 .b8 $str[13] = {40, 37, 108, 102, 44, 32, 37, 108, 102, 41, 44, 32};

.visible .entry _Z18print_debug_kernelI7double2EvPKT_i(
	.param .u64 .ptr .align 1 _Z18print_debug_kernelI7double2EvPKT_i_param_0,
	.param .u32 _Z18print_debug_kernelI7double2EvPKT_i_param_1
)
{
	.local .align 16 .b8 	__local_depot0[16];
	.reg .b64 	%SP;
	.reg .b64 	%SPL;
	.reg .pred 	%p<10>;
	.reg .b32 	%r<81>;
	.reg .b64 	%rd<30>;
	.reg .b64 	%fd<59>;

	mov.u64 	%SPL, __local_depot0;
	cvta.local.u64 	%SP, %SPL;
	ld.param.u64 	%rd9, [_Z18print_debug_kernelI7double2EvPKT_i_param_0];
	ld.param.u32 	%r16, [_Z18print_debug_kernelI7double2EvPKT_i_param_1];
	cvta.to.global.u64 	%rd1, %rd9;
	add.u64 	%rd10, %SP, 0;
	add.u64 	%rd2, %SPL, 0;
	setp.lt.s32 	%p1, %r16, 1;
	@%p1 bra 	$L__BB0_13;
	and.b32  	%r1, %r16, 15;
	setp.lt.u32 	%p2, %r16, 16;
	mov.b32 	%r78, 0;
	@%p2 bra 	$L__BB0_4;
	and.b32  	%r78, %r16, 2147483632;
	neg.s32 	%r76, %r78;
	add.s64 	%rd28, %rd1, 128;
	mov.u64 	%rd11, $str;
$L__BB0_3:
	.pragma "nounroll";
	ld.global.v2.f64 	{%fd1, %fd2}, [%rd28+-128];
	st.local.v2.f64 	[%rd2], {%fd1, %fd2};
	cvta.global.u64 	%rd12, %rd11;
	{ // callseq 0, 0
	.param .b64 param0;
	st.param.b64 	[param0], %rd12;
	.param .b64 param1;
	st.param.b64 	[param1], %rd10;
	.param .b32 retval0;
	call.uni (retval0), 
	vprintf, 
	(
	param0, 
	param1
	);
	ld.param.b32 	%r18, [retval0];
	} // callseq 0
	ld.global.v2.f64 	{%fd3, %fd4}, [%rd28+-112];
	st.local.v2.f64 	[%rd2], {%fd3, %fd4};
	{ // callseq 1, 0
	.param .b64 param0;
	st.param.b64 	[param0], %rd12;
	.param .b64 param1;
	st.param.b64 	[param1], %rd10;
	.param .b32 retval0;
	call.uni (retval0), 
	vprintf, 
	(
	param0, 
	param1
	);
	ld.param.b32 	%r20, [retval0];
	} // callseq 1
	ld.global.v2.f64 	{%fd5, %fd6}, [%rd28+-96];
	st.local.v2.f64 	[%rd2], {%fd5, %fd6};
	{ // callseq 2, 0
	.param .b64 param0;
	st.param.b64 	[param0], %rd12;
	.param .b64 param1;
	st.param.b64 	[param1], %rd10;
	.param .b32 retval0;
	call.uni (retval0), 
	vprintf, 
	(
	param0, 
	param1
	);
	ld.param.b32 	%r22, [retval0];
	} // callseq 2
	ld.global.v2.f64 	{%fd7, %fd8}, [%rd28+-80];
	st.local.v2.f64 	[%rd2], {%fd7, %fd8};
	{ // callseq 3, 0
	.param .b64 param0;
	st.param.b64 	[param0], %rd12;
	.param .b64 param1;
	st.param.b64 	[param1], %rd10;
	.param .b32 retval0;
	call.uni (retval0), 
	vprintf, 
	(
	param0, 
	param1
	);
	ld.param.b32 	%r24, [retval0];
	} // callseq 3
	ld.global.v2.f64 	{%fd9, %fd10}, [%rd28+-64];
	st.local.v2.f64 	[%rd2], {%fd9, %fd10};
	{ // callseq 4, 0
	.param .b64 param0;
	st.param.b64 	[param0], %rd12;
	.param .b64 param1;
	st.param.b64 	[param1], %rd10;
	.param .b32 retval0;
	call.uni (retval0), 
	vprintf, 
	(
	param0, 
	param1
	);
	ld.param.b32 	%r26, [retval0];
	} // callseq 4
	ld.global.v2.f64 	{%fd11, %fd12}, [%rd28+-48];
	st.local.v2.f64 	[%rd2], {%fd11, %fd12};
	{ // callseq 5, 0
	.param .b64 param0;
	st.param.b64 	[param0], %rd12;
	.param .b64 param1;
	st.param.b64 	[param1], %rd10;
	.param .b32 retval0;
	call.uni (retval0), 
	vprintf, 
	(
	param0, 
	param1
	);
	ld.param.b32 	%r28, [retval0];
	} // callseq 5
	ld.global.v2.f64 	{%fd13, %fd14}, [%rd28+-32];
	st.local.v2.f64 	[%rd2], {%fd13, %fd14};
	{ // callseq 6, 0
	.param .b64 param0;
	st.param.b64 	[param0], %rd12;
	.param .b64 param1;
	st.param.b64 	[param1], %rd10;
	.param .b32 retval0;
	call.uni (retval0), 
	vprintf, 
	(
	param0, 
	param1
	);
	ld.param.b32 	%r30, [retval0];
	} // callseq 6
	ld.global.v2.f64 	{%fd15, %fd16}, [%rd28+-16];
	st.local.v2.f64 	[%rd2], {%fd15, %fd16};
	{ // callseq 7, 0
	.param .b64 param0;
	st.param.b64 	[param0], %rd12;
	.param .b64 param1;
	st.param.b64 	[param1], %rd10;
	.param .b32 retval0;
	call.uni (retval0), 
	vprintf, 
	(
	param0, 
	param1
	);
	ld.param.b32 	%r32, [retval0];
	} // callseq 7
	ld.global.v2.f64 	{%fd17, %fd18}, [%rd28];
	st.local.v2.f64 	[%rd2], {%fd17, %fd18};
	{ // callseq 8, 0
	.param .b64 param0;
	st.param.b64 	[param0], %rd12;
	.param .b64 param1;
	st.param.b64 	[param1], %rd10;
	.param .b32 retval0;
	call.uni (retval0), 
	vprintf, 
	(
	param0, 
	param1
	);
	ld.param.b32 	%r34, [retval0];
	} // callseq 8
	ld.global.v2.f64 	{%fd19, %fd20}, [%rd28+16];
	st.local.v2.f64 	[%rd2], {%fd19, %fd20};
	{ // callseq 9, 0
	.param .b64 param0;
	st.param.b64 	[param0], %rd12;
	.param .b64 param1;
	st.param.b64 	[param1], %rd10;
	.param .b32 retval0;
	call.uni (retval0), 
	vprintf, 
	(
	param0, 
	param1
	);
	ld.param.b32 	%r36, [retval0];
	} // callseq 9
	ld.global.v2.f64 	{%fd21, %fd22}, [%rd28+32];
	st.local.v2.f64 	[%rd2], {%fd21, %fd22};
	{ // callseq 10, 0
	.param .b64 param0;
	st.param.b64 	[param0], %rd12;
	.param .b64 param1;
	st.param.b64 	[param1], %rd10;
	.param .b32 retval0;
	call.uni (retval0), 
	vprintf, 
	(
	param0, 
	param1
	);
	ld.param.b32 	%r38, [retval0];
	} // callseq 10
	ld.global.v2.f64 	{%fd23, %fd24}, [%rd28+48];
	st.local.v2.f64 	[%rd2], {%fd23, %fd24};
	{ // callseq 11, 0
	.param .b64 param0;
	st.param.b64 	[param0], %rd12;
	.param .b64 param1;
	st.param.b64 	[param1], %rd10;
	.param .b32 retval0;
	call.uni (retval0), 
	vprintf, 
	(
	param0, 
	param1
	);
	ld.param.b32 	%r40, [retval0];
	} // callseq 11
	ld.global.v2.f64 	{%fd25, %fd26}, [%rd28+64];
	st.local.v2.f64 	[%rd2], {%fd25, %fd26};
	{ // callseq 12, 0
	.param .b64 param0;
	st.param.b64 	[param0], %rd12;
	.param .b64 param1;
	st.param.b64 	[param1], %rd10;
	.param .b32 retval0;
	call.uni (retval0), 
	vprintf, 
	(
	param0, 
	param1
	);
	ld.param.b32 	%r42, [retval0];
	} // callseq 12
	ld.global.v2.f64 	{%fd27, %fd28}, [%rd28+80];
	st.local.v2.f64 	[%rd2], {%fd27, %fd28};
	{ // callseq 13, 0
	.param .b64 param0;
	st.param.b64 	[param0], %rd12;
	.param .b64 param1;
	st.param.b64 	[param1], %rd10;
	.param .b32 retval0;
	call.uni (retval0), 
	vprintf, 
	(
	param0, 
	param1
	);
	ld.param.b32 	%r44, [retval0];
	} // callseq 13
	ld.global.v2.f64 	{%fd29, %fd30}, [%rd28+96];
	st.local.v2.f64 	[%rd2], {%fd29, %fd30};
	{ // callseq 14, 0
	.param .b64 param0;
	st.param.b64 	[param0], %rd12;
	.param .b64 param1;
	st.param.b64 	[param1], %rd10;
	.param .b32 retval0;
	call.uni (retval0), 
	vprintf, 
	(
	param0, 
	param1
	);
	ld.param.b32 	%r46, [retval0];
	} // callseq 14
	ld.global.v2.f64 	{%fd31, %fd32}, [%rd28+112];
	st.local.v2.f64 	[%rd2], {%fd31, %fd32};
	{ // callseq 15, 0
	.param .b64 param0;
	st.param.b64 	[param0], %rd12;
	.param .b64 param1;
	st.param.b64 	[param1], %rd10;
	.param .b32 retval0;
	call.uni (retval0), 
	vprintf, 
	(
	param0, 
	param1
	);
	ld.param.b32 	%r48, [retval0];
	} // callseq 15
	add.s32 	%r76, %r76, 16;
	add.s64 	%rd28, %rd28, 256;
	setp.ne.s32 	%p3, %r76, 0;
	@%p3 bra 	$L__BB0_3;
$L__BB0_4:
	setp.eq.s32 	%p4, %r1, 0;
	@%p4 bra 	$L__BB0_13;
	and.b32  	%r7, %r16, 7;
	setp.lt.u32 	%p5, %r1, 8;
	@%p5 bra 	$L__BB0_7;
	mul.wide.u32 	%rd14, %r78, 16;
	add.s64 	%rd15, %rd1, %rd14;
	ld.global.v2.f64 	{%fd33, %fd34}, [%rd15];
	st.local.v2.f64 	[%rd2], {%fd33, %fd34};
	mov.u64 	%rd16, $str;
	cvta.global.u64 	%rd17, %rd16;
	add.u64 	%rd18, %SP, 0;
	{ // callseq 16, 0
	.param .b64 param0;
	st.param.b64 	[param0], %rd17;
	.param .b64 param1;
	st.param.b64 	[param1], %rd18;
	.param .b32 retval0;
	call.uni (retval0), 
	vprintf, 
	(
	param0, 
	param1
	);
	ld.param.b32 	%r50, [retval0];
	} // callseq 16
	ld.global.v2.f64 	{%fd35, %fd36}, [%rd15+16];
	st.local.v2.f64 	[%rd2], {%fd35, %fd36};
	{ // callseq 17, 0
	.param .b64 param0;
	st.param.b64 	[param0], %rd17;
	.param .b64 param1;
	st.param.b64 	[param1], %rd18;
	.param .b32 retval0;
	call.uni (retval0), 
	vprintf, 
	(
	param0, 
	param1
	);
	ld.param.b32 	%r52, [retval0];
	} // callseq 17
	ld.global.v2.f64 	{%fd37, %fd38}, [%rd15+32];
	st.local.v2.f64 	[%rd2], {%fd37, %fd38};
	{ // callseq 18, 0
	.param .b64 param0;
	st.param.b64 	[param0], %rd17;
	.param .b64 param1;
	st.param.b64 	[param1], %rd18;
	.param .b32 retval0;
	call.uni (retval0), 
	vprintf, 
	(
	param0, 
	param1
	);
	ld.param.b32 	%r54, [retval0];
	} // callseq 18
	ld.global.v2.f64 	{%fd39, %fd40}, [%rd15+48];
	st.local.v2.f64 	[%rd2], {%fd39, %fd40};
	{ // callseq 19, 0
	.param .b64 param0;
	st.param.b64 	[param0], %rd17;
	.param .b64 param1;
	st.param.b64 	[param1], %rd18;
	.param .b32 retval0;
	call.uni (retval0), 
	vprintf, 
	(
	param0, 
	param1
	);
	ld.param.b32 	%r56, [retval0];
	} // callseq 19
	ld.global.v2.f64 	{%fd41, %fd42}, [%rd15+64];
	st.local.v2.f64 	[%rd2], {%fd41, %fd42};
	{ // callseq 20, 0
	.param .b64 param0;
	st.param.b64 	[param0], %rd17;
	.param .b64 param1;
	st.param.b64 	[param1], %rd18;
	.param .b32 retval0;
	call.uni (retval0), 
	vprintf, 
	(
	param0, 
	param1
	);
	ld.param.b32 	%r58, [retval0];
	} // callseq 20
	ld.global.v2.f64 	{%fd43, %fd44}, [%rd15+80];
	st.local.v2.f64 	[%rd2], {%fd43, %fd44};
	{ // callseq 21, 0
	.param .b64 param0;
	st.param.b64 	[param0], %rd17;
	.param .b64 param1;
	st.param.b64 	[param1], %rd18;
	.param .b32 retval0;
	call.uni (retval0), 
	vprintf, 
	(
	param0, 
	param1
	);
	ld.param.b32 	%r60, [retval0];
	} // callseq 21
	ld.global.v2.f64 	{%fd45, %fd46}, [%rd15+96];
	st.local.v2.f64 	[%rd2], {%fd45, %fd46};
	{ // callseq 22, 0
	.param .b64 param0;
	st.param.b64 	[param0], %rd17;
	.param .b64 param1;
	st.param.b64 	[param1], %rd18;
	.param .b32 retval0;
	call.uni (retval0), 
	vprintf, 
	(
	param0, 
	param1
	);
	ld.param.b32 	%r62, [retval0];
	} // callseq 22
	ld.global.v2.f64 	{%fd47, %fd48}, [%rd15+112];
	st.local.v2.f64 	[%rd2], {%fd47, %fd48};
	{ // callseq 23, 0
	.param .b64 param0;
	st.param.b64 	[param0], %rd17;
	.param .b64 param1;
	st.param.b64 	[param1], %rd18;
	.param .b32 retval0;
	call.uni (retval0), 
	vprintf, 
	(
	param0, 
	param1
	);
	ld.param.b32 	%r64, [retval0];
	} // callseq 23
	add.s32 	%r78, %r78, 8;
$L__BB0_7:
	setp.eq.s32 	%p6, %r7, 0;
	@%p6 bra 	$L__BB0_13;
	and.b32  	%r10, %r16, 3;
	setp.lt.u32 	%p7, %r7, 4;
	@%p7 bra 	$L__BB0_10;
	mul.wide.u32 	%rd19, %r78, 16;
	add.s64 	%rd20, %rd1, %rd19;
	ld.global.v2.f64 	{%fd49, %fd50}, [%rd20];
	st.local.v2.f64 	[%rd2], {%fd49, %fd50};
	mov.u64 	%rd21, $str;
	cvta.global.u64 	%rd22, %rd21;
	add.u64 	%rd23, %SP, 0;
	{ // callseq 24, 0
	.param .b64 param0;
	st.param.b64 	[param0], %rd22;
	.param .b64 param1;
	st.param.b64 	[param1], %rd23;
	.param .b32 retval0;
	call.uni (retval0), 
	vprintf, 
	(
	param0, 
	param1
	);
	ld.param.b32 	%r66, [retval0];
	} // callseq 24
	ld.global.v2.f64 	{%fd51, %fd52}, [%rd20+16];
	st.local.v2.f64 	[%rd2], {%fd51, %fd52};
	{ // callseq 25, 0
	.param .b64 param0;
	st.param.b64 	[param0], %rd22;
	.param .b64 param1;
	st.param.b64 	[param1], %rd23;
	.param .b32 retval0;
	call.uni (retval0), 
	vprintf, 
	(
	param0, 
	param1
	);
	ld.param.b32 	%r68, [retval0];
	} // callseq 25
	ld.global.v2.f64 	{%fd53, %fd54}, [%rd20+32];
	st.local.v2.f64 	[%rd2], {%fd53, %fd54};
	{ // callseq 26, 0
	.param .b64 param0;
	st.param.b64 	[param0], %rd22;
	.param .b64 param1;
	st.param.b64 	[param1], %rd23;
	.param .b32 retval0;
	call.uni (retval0), 
	vprintf, 
	(
	param0, 
	param1
	);
	ld.param.b32 	%r70, [retval0];
	} // callseq 26
	ld.global.v2.f64 	{%fd55, %fd56}, [%rd20+48];
	st.local.v2.f64 	[%rd2], {%fd55, %fd56};
	{ // callseq 27, 0
	.param .b64 param0;
	st.param.b64 	[param0], %rd22;
	.param .b64 param1;
	st.param.b64 	[param1], %rd23;
	.param .b32 retval0;
	call.uni (retval0), 
	vprintf, 
	(
	param0, 
	param1
	);
	ld.param.b32 	%r72, [retval0];
	} // callseq 27
	add.s32 	%r78, %r78, 4;
$L__BB0_10:
	setp.eq.s32 	%p8, %r10, 0;
	@%p8 bra 	$L__BB0_13;
	mul.wide.u32 	%rd24, %r78, 16;
	add.s64 	%rd29, %rd1, %rd24;
	neg.s32 	%r80, %r10;
	mov.u64 	%rd25, $str;
	add.u64 	%rd27, %SP, 0;
$L__BB0_12:
	.pragma "nounroll";
	ld.global.v2.f64 	{%fd57, %fd58}, [%rd29];
	st.local.v2.f64 	[%rd2], {%fd57, %fd58};
	cvta.global.u64 	%rd26, %rd25;
	{ // callseq 28, 0
	.param .b64 param0;
	st.param.b64 	[param0], %rd26;
	.param .b64 param1;
	st.param.b64 	[param1], %rd27;
	.param .b32 retval0;
	call.uni (retval0), 
	vprintf, 
	(
	param0, 
	param1
	);
	ld.param.b32 	%r74, [retval0];
	} // callseq 28
	add.s64 	%rd29, %rd29, 16;
	add.s32 	%r80, %r80, 1;
	setp.ne.s32 	%p9, %r80, 0;
	@%p9 bra 	$L__BB0_12;
$L__BB0_13:
	ret;

}


// ===== COMPILED SASS (sm_100) =====

	.target	sm_100

	.elftype	@"ET_EXEC"


//--------------------- .note.nv.tkinfo           --------------------------
	.section	.note.nv.tkinfo,"",@"SHT_NOTE"
	.sectionflags	@"SHF_NOTE_NV_TKINFO"
	.tkinfo
        /*0018*/ 	.word	0x00000002
        /*0030*/ 	.string	""
        /*0030*/ 	.string	"ptxas"
        /*0030*/ 	.string	"Cuda compilation tools, release 13.0, V13.0.88"
        /*0030*/ 	.string	"Build cuda_13.0.r13.0/compiler.36424714_0"
        /*0030*/ 	.string	"-arch sm_100 -m 64 "



//--------------------- .note.nv.cuinfo           --------------------------
	.section	.note.nv.cuinfo,"",@"SHT_NOTE"
	.sectionflags	@"SHF_NOTE_NV_CUINFO"
        /*0018*/ 	.short	0x0002
        /*001a*/ 	.short	0x0064
        /*001c*/ 	.short	0x0082
	.zero		2


//--------------------- .nv.info                  --------------------------
	.section	.nv.info,"",@"SHT_CUDA_INFO"
	.align	4


	//----- nvinfo : EIATTR_REGCOUNT
	.align		4
        /*0000*/ 	.byte	0x04, 0x2f
        /*0002*/ 	.short	(.L_2 - .L_1)
	.align		4
.L_1:
        /*0004*/ 	.word	index@(_Z18print_debug_kernelI7double2EvPKT_i)
        /*0008*/ 	.word	0x0000001c


	//----- nvinfo : EIATTR_FRAME_SIZE
	.align		4
.L_2:
        /*000c*/ 	.byte	0x04, 0x11
        /*000e*/ 	.short	(.L_4 - .L_3)
	.align		4
.L_3:
        /*0010*/ 	.word	index@(_Z18print_debug_kernelI7double2EvPKT_i)
        /*0014*/ 	.word	0x00000010


	//----- nvinfo : EIATTR_MIN_STACK_SIZE
	.align		4
.L_4:
        /*0018*/ 	.byte	0x04, 0x12
        /*001a*/ 	.short	(.L_6 - .L_5)
	.align		4
.L_5:
        /*001c*/ 	.word	index@(_Z18print_debug_kernelI7double2EvPKT_i)
        /*0020*/ 	.word	0x00000010
.L_6:


//--------------------- .nv.compat                --------------------------
	.section	.nv.compat,"",@"SHT_CUDA_COMPAT_INFO"
	.align	4
        /*0000*/ 	.byte	0x02, 0x09, 0x00, 0x00, 0x02, 0x02, 0x01, 0x00, 0x02, 0x05, 0x05, 0x00, 0x03, 0x07, 0x01, 0x01
        /*0010*/ 	.byte	0x02, 0x03, 0x00, 0x00, 0x02, 0x06, 0x01, 0x00, 0x04, 0x0b, 0x08, 0x00, 0x09, 0x00, 0x00, 0x00
        /*0020*/ 	.byte	0x00, 0x00, 0x00, 0x00


//--------------------- .nv.info._Z18print_debug_kernelI7double2EvPKT_i --------------------------
	.section	.nv.info._Z18print_debug_kernelI7double2EvPKT_i,"",@"SHT_CUDA_INFO"
	.sectionflags	@""
	.align	4


	//----- nvinfo : EIATTR_CUDA_API_VERSION
	.align		4
        /*0000*/ 	.byte	0x04, 0x37
        /*0002*/ 	.short	(.L_8 - .L_7)
.L_7:
        /*0004*/ 	.word	0x00000082


	//----- nvinfo : EIATTR_KPARAM_INFO
	.align		4
.L_8:
        /*0008*/ 	.byte	0x04, 0x17
        /*000a*/ 	.short	(.L_10 - .L_9)
.L_9:
        /*000c*/ 	.word	0x00000000
        /*0010*/ 	.short	0x0001
        /*0012*/ 	.short	0x0008
        /*0014*/ 	.byte	0x00, 0xf0, 0x11, 0x00


	//----- nvinfo : EIATTR_KPARAM_INFO
	.align		4
.L_10:
        /*0018*/ 	.byte	0x04, 0x17
        /*001a*/ 	.short	(.L_12 - .L_11)
.L_11:
        /*001c*/ 	.word	0x00000000
        /*0020*/ 	.short	0x0000
        /*0022*/ 	.short	0x0000
        /*0024*/ 	.byte	0x00, 0xf5, 0x21, 0x00


	//----- nvinfo : EIATTR_SPARSE_MMA_MASK
	.align		4
.L_12:
        /*0028*/ 	.byte	0x03, 0x50
        /*002a*/ 	.short	0x0000


	//----- nvinfo : EIATTR_MAXREG_COUNT
	.align		4
        /*002c*/ 	.byte	0x03, 0x1b
        /*002e*/ 	.short	0x00ff


	//----- nvinfo : EIATTR_EXTERNS
	.align		4
        /*0030*/ 	.byte	0x04, 0x0f
        /*0032*/ 	.short	(.L_14 - .L_13)


	//   ....[0]....
	.align		4
.L_13:
        /*0034*/ 	.word	index@(vprintf)


	//----- nvinfo : EIATTR_MERCURY_ISA_VERSION
	.align		4
.L_14:
        /*0038*/ 	.byte	0x03, 0x5f
        /*003a*/ 	.short	0x0101


	//----- nvinfo : EIATTR_VRC_CTA_INIT_COUNT
	.align		4
        /*003c*/ 	.byte	0x02, 0x4a
	.zero		1
	.zero		1


	//----- nvinfo : EIATTR_SYSCALL_OFFSETS
	.align		4
        /*0040*/ 	.byte	0x04, 0x46
        /*0042*/ 	.short	(.L_16 - .L_15)


	//   ....[0]....
.L_15:
        /*0044*/ 	.word	0x00000230


	//   ....[1]....
        /*0048*/ 	.word	0x000002d0


	//   ....[2]....
        /*004c*/ 	.word	0x00000370


	//   ....[3]....
        /*0050*/ 	.word	0x00000410


	//   ....[4]....
        /*0054*/ 	.word	0x000004b0


	//   ....[5]....
        /*0058*/ 	.word	0x00000550


	//   ....[6]....
        /*005c*/ 	.word	0x000005f0


	//   ....[7]....
        /*0060*/ 	.word	0x00000690


	//   ....[8]....
        /*0064*/ 	.word	0x00000730


	//   ....[9]....
        /*0068*/ 	.word	0x000007d0


	//   ....[10]....
        /*006c*/ 	.word	0x00000870


	//   ....[11]....
        /*0070*/ 	.word	0x00000910


	//   ....[12]....
        /*0074*/ 	.word	0x000009b0


	//   ....[13]....
        /*0078*/ 	.word	0x00000a50


	//   ....[14]....
        /*007c*/ 	.word	0x00000af0


	//   ....[15]....
        /*0080*/ 	.word	0x00000b90


	//   ....[16]....
        /*0084*/ 	.word	0x00000d10


	//   ....[17]....
        /*0088*/ 	.word	0x00000db0


	//   ....[18]....
        /*008c*/ 	.word	0x00000e50


	//   ....[19]....
        /*0090*/ 	.word	0x00000ef0


	//   ....[20]....
        /*0094*/ 	.word	0x00000f90


	//   ....[21]....
        /*0098*/ 	.word	0x00001030


	//   ....[22]....
        /*009c*/ 	.word	0x000010d0


	//   ....[23]....
        /*00a0*/ 	.word	0x00001170


	//   ....[24]....
        /*00a4*/ 	.word	0x000012b0


	//   ....[25]....
        /*00a8*/ 	.word	0x00001350


	//   ....[26]....
        /*00ac*/ 	.word	0x000013f0


	//   ....[27]....
        /*00b0*/ 	.word	0x00001490


	//   ....[28]....
        /*00b4*/ 	.word	0x000015f0


	//----- nvinfo : EIATTR_EXIT_INSTR_OFFSETS
	.align		4
.L_16:
        /*00b8*/ 	.byte	0x04, 0x1c
        /*00ba*/ 	.short	(.L_18 - .L_17)


	//   ....[0]....
.L_17:
        /*00bc*/ 	.word	0x00000070


	//   ....[1]....
        /*00c0*/ 	.word	0x00000c00


	//   ....[2]....
        /*00c4*/ 	.word	0x000011a0


	//   ....[3]....
        /*00c8*/ 	.word	0x000014c0


	//   ....[4]....
        /*00cc*/ 	.word	0x00001640


	//----- nvinfo : EIATTR_CRS_STACK_SIZE
	.align		4
.L_18:
        /*00d0*/ 	.byte	0x04, 0x1e
        /*00d2*/ 	.short	(.L_20 - .L_19)
.L_19:
        /*00d4*/ 	.word	0x00000000


	//----- nvinfo : EIATTR_CBANK_PARAM_SIZE
	.align		4
.L_20:
        /*00d8*/ 	.byte	0x03, 0x19
        /*00da*/ 	.short	0x000c


	//----- nvinfo : EIATTR_PARAM_CBANK
	.align		4
        /*00dc*/ 	.byte	0x04, 0x0a
        /*00de*/ 	.short	(.L_22 - .L_21)
	.align		4
.L_21:
        /*00e0*/ 	.word	index@(.nv.constant0._Z18print_debug_kernelI7double2EvPKT_i)
        /*00e4*/ 	.short	0x0380
        /*00e6*/ 	.short	0x000c


	//----- nvinfo : EIATTR_SW_WAR
	.align		4
.L_22:
        /*00e8*/ 	.byte	0x04, 0x36
        /*00ea*/ 	.short	(.L_24 - .L_23)
.L_23:
        /*00ec*/ 	.word	0x00000008
.L_24:


//--------------------- .nv.callgraph             --------------------------
	.section	.nv.callgraph,"",@"SHT_CUDA_CALLGRAPH"
	.align	4
	.sectionentsize	8
	.align		4
        /*0000*/ 	.word	0x00000000
	.align		4
        /*0004*/ 	.word	0xffffffff
	.align		4
        /*0008*/ 	.word	index@(_Z18print_debug_kernelI7double2EvPKT_i)
	.align		4
        /*000c*/ 	.word	index@(vprintf)
	.align		4
        /*0010*/ 	.word	0x00000000
	.align		4
        /*0014*/ 	.word	0xfffffffe
	.align		4
        /*0018*/ 	.word	0x00000000
	.align		4
        /*001c*/ 	.word	0xfffffffd
	.align		4
        /*0020*/ 	.word	0x00000000
	.align		4
        /*0024*/ 	.word	0xfffffffc


//--------------------- .nv.constant4             --------------------------
	.section	.nv.constant4,"a",@progbits
	.align	8
	.align		8
.nv.constant4:
        /*0000*/ 	.dword	vprintf
	.align		8
        /*0008*/ 	.dword	$str


//--------------------- .text._Z18print_debug_kernelI7double2EvPKT_i --------------------------
	.section	.text._Z18print_debug_kernelI7double2EvPKT_i,"ax",@progbits
	.align	128
        .global         _Z18print_debug_kernelI7double2EvPKT_i
        .type           _Z18print_debug_kernelI7double2EvPKT_i,@function
        .size           _Z18print_debug_kernelI7double2EvPKT_i,(.L_x_35 - _Z18print_debug_kernelI7double2EvPKT_i)
        .other          _Z18print_debug_kernelI7double2EvPKT_i,@"STO_CUDA_ENTRY STV_DEFAULT"
_Z18print_debug_kernelI7double2EvPKT_i:
.text._Z18print_debug_kernelI7double2EvPKT_i:
[----:B------:R-:W0:Y:S08]  /*0000*/  LDC R1, c[0x0][0x37c] ;  /* 0x0000df00ff017b82 */ /* 0x000e300000000800 */
[----:B------:R-:W1:Y:S01]  /*0010*/  LDC R0, c[0x0][0x388] ;  /* 0x0000e200ff007b82 */ /* 0x000e620000000800 */
[----:B------:R-:W2:Y:S01]  /*0020*/  LDCU UR4, c[0x0][0x2f8] ;  /* 0x00005f00ff0477ac */ /* 0x000ea20008000800 */
[----:B0-----:R-:W-:Y:S01]  /*0030*/  VIADD R1, R1, 0xfffffff0 ;  /* 0xfffffff001017836 */ /* 0x001fe20000000000 */
[----:B------:R-:W0:Y:S04]  /*0040*/  LDCU UR5, c[0x0][0x2fc] ;  /* 0x00005f80ff0577ac */ /* 0x000e280008000800 */
[----:B--2---:R-:W-:-:S02]  /*0050*/  IADD3 R2, P0, PT, R1, UR4, RZ ;  /* 0x0000000401027c10 */ /* 0x004fc4000ff1e0ff */
[----:B-1----:R-:W-:-:S13]  /*0060*/  ISETP.GE.AND P1, PT, R0, 0x1, PT ;  /* 0x000000010000780c */ /* 0x002fda0003f26270 */
[----:B0-----:R-:W-:Y:S05]  /*0070*/  @!P1 EXIT ;  /* 0x000000000000994d */ /* 0x001fea0003800000 */
[C---:B------:R-:W-:Y:S01]  /*0080*/  ISETP.GE.U32.AND P1, PT, R0.reuse, 0x10, PT ;  /* 0x000000100000780c */ /* 0x040fe20003f26070 */
[----:B------:R-:W0:Y:S01]  /*0090*/  LDCU.64 UR36, c[0x0][0x358] ;  /* 0x00006b00ff2477ac */ /* 0x000e220008000a00 */
[----:B------:R-:W-:Y:S01]  /*00a0*/  IMAD.X R16, RZ, RZ, UR5, P0 ;  /* 0x00000005ff107e24 */ /* 0x000fe200080e06ff */
[----:B------:R-:W-:Y:S01]  /*00b0*/  LOP3.LUT R22, R0, 0xf, RZ, 0xc0, !PT ;  /* 0x0000000f00167812 */ /* 0x000fe200078ec0ff */
[----:B------:R-:W-:-:S09]  /*00c0*/  IMAD.MOV.U32 R19, RZ, RZ, RZ ;  /* 0x000000ffff137224 */ /* 0x000fd200078e00ff */
[----:B------:R-:W-:Y:S05]  /*00d0*/  @!P1 BRA `(.L_x_0) ;  /* 0x0000000800c49947 */ /* 0x000fea0003800000 */
[----:B------:R-:W1:Y:S01]  /*00e0*/  LDCU.64 UR4, c[0x0][0x380] ;  /* 0x00007000ff0477ac */ /* 0x000e620008000a00 */
[----:B------:R-:W-:Y:S01]  /*00f0*/  LOP3.LUT R19, R0, 0x7ffffff0, RZ, 0xc0, !PT ;  /* 0x7ffffff000137812 */ /* 0x000fe200078ec0ff */
[----:B------:R-:W-:Y:S03]  /*0100*/  BSSY.RECONVERGENT B6, `(.L_x_0) ;  /* 0x00000ae000067945 */ /* 0x000fe60003800200 */
[----:B------:R-:W-:Y:S01]  /*0110*/  IADD3 R17, PT, PT, -R19, RZ, RZ ;  /* 0x000000ff13117210 */ /* 0x000fe20007ffe1ff */
[----:B-1----:R-:W-:-:S04]  /*0120*/  UIADD3 UR4, UP0, UPT, UR4, 0x80, URZ ;  /* 0x0000008004047890 */ /* 0x002fc8000ff1e0ff */
[----:B------:R-:W-:Y:S02]  /*0130*/  UIADD3.X UR5, UPT, UPT, URZ, UR5, URZ, UP0, !UPT ;  /* 0x00000005ff057290 */ /* 0x000fe400087fe4ff */
[----:B------:R-:W-:-:S04]  /*0140*/  IMAD.U32 R24, RZ, RZ, UR4 ;  /* 0x00000004ff187e24 */ /* 0x000fc8000f8e00ff */
[----:B------:R-:W-:-:S07]  /*0150*/  IMAD.U32 R25, RZ, RZ, UR5 ;  /* 0x00000005ff197e24 */ /* 0x000fce000f8e00ff */
.L_x_17:
[----:B0-----:R-:W2:Y:S01]  /*0160*/  LDG.E.128 R8, desc[UR36][R24.64+-0x80] ;  /* 0xffff802418087981 */ /* 0x001ea2000c1e1d00 */
[----:B------:R-:W-:Y:S01]  /*0170*/  MOV R18, 0x0 ;  /* 0x0000000000127802 */ /* 0x000fe20000000f00 */
[----:B------:R-:W0:Y:S01]  /*0180*/  LDCU.64 UR4, c[0x4][0x8] ;  /* 0x01000100ff0477ac */ /* 0x000e220008000a00 */
[----:B------:R-:W-:Y:S02]  /*0190*/  VIADD R17, R17, 0x10 ;  /* 0x0000001011117836 */ /* 0x000fe40000000000 */
[----:B------:R1:W3:Y:S01]  /*01a0*/  LDC.64 R12, c[0x4][R18] ;  /* 0x01000000120c7b82 */ /* 0x0002e20000000a00 */
[----:B------:R-:W-:Y:S02]  /*01b0*/  IMAD.MOV.U32 R6, RZ, RZ, R2 ;  /* 0x000000ffff067224 */ /* 0x000fe400078e0002 */
[----:B------:R-:W-:Y:S01]  /*01c0*/  ISETP.NE.AND P0, PT, R17, RZ, PT ;  /* 0x000000ff1100720c */ /* 0x000fe20003f05270 */
[----:B------:R-:W-:-:S03]  /*01d0*/  IMAD.MOV.U32 R7, RZ, RZ, R16 ;  /* 0x000000ffff077224 */ /* 0x000fc600078e0010 */
[----:B------:R-:W-:Y:S02]  /*01e0*/  P2R R23, PR, RZ, 0x1 ;  /* 0x00000001ff177803 */ /* 0x000fe40000000000 */
[----:B0-----:R-:W-:Y:S01]  /*01f0*/  MOV R4, UR4 ;  /* 0x0000000400047c02 */ /* 0x001fe20008000f00 */
[----:B------:R-:W-:Y:S01]  /*0200*/  IMAD.U32 R5, RZ, RZ, UR5 ;  /* 0x00000005ff057e24 */ /* 0x000fe2000f8e00ff */
[----:B--23--:R1:W-:Y:S06]  /*0210*/  STL.128 [R1], R8 ;  /* 0x0000000801007387 */ /* 0x00c3ec0000100c00 */
[----:B------:R-:W-:-:S07]  /*0220*/  LEPC R20, `(.L_x_1) ;  /* 0x000000001014794e */ /* 0x000fce0000000000 */
[----:B-1----:R-:W-:Y:S05]  /*0230*/  CALL.ABS.NOINC R12 ;  /* 0x000000000c007343 */ /* 0x002fea0003c00000 */
.L_x_1:
[----:B------:R-:W2:Y:S01]  /*0240*/  LDG.E.128 R8, desc[UR36][R24.64+-0x70] ;  /* 0xffff902418087981 */ /* 0x000ea2000c1e1d00 */
[----:B------:R0:W1:Y:S01]  /*0250*/  LDC.64 R12, c[0x4][R18] ;  /* 0x01000000120c7b82 */ /* 0x0000620000000a00 */
[----:B------:R-:W3:Y:S01]  /*0260*/  LDCU.64 UR4, c[0x4][0x8] ;  /* 0x01000100ff0477ac */ /* 0x000ee20008000a00 */
[----:B------:R-:W-:Y:S02]  /*0270*/  IMAD.MOV.U32 R6, RZ, RZ, R2 ;  /* 0x000000ffff067224 */ /* 0x000fe400078e0002 */
[----:B------:R-:W-:Y:S01]  /*0280*/  IMAD.MOV.U32 R7, RZ, RZ, R16 ;  /* 0x000000ffff077224 */ /* 0x000fe200078e0010 */
[----:B---3--:R-:W-:Y:S01]  /*0290*/  MOV R4, UR4 ;  /* 0x0000000400047c02 */ /* 0x008fe20008000f00 */
[----:B------:R-:W-:Y:S01]  /*02a0*/  IMAD.U32 R5, RZ, RZ, UR5 ;  /* 0x00000005ff057e24 */ /* 0x000fe2000f8e00ff */
[----:B-12---:R0:W-:Y:S06]  /*02b0*/  STL.128 [R1], R8 ;  /* 0x0000000801007387 */ /* 0x0061ec0000100c00 */
[----:B------:R-:W-:-:S07]  /*02c0*/  LEPC R20, `(.L_x_2) ;  /* 0x000000001014794e */ /* 0x000fce0000000000 */
[----:B0-----:R-:W-:Y:S05]  /*02d0*/  CALL.ABS.NOINC R12 ;  /* 0x000000000c007343 */ /* 0x001fea0003c00000 */
.L_x_2:
[----:B------:R-:W2:Y:S01]  /*02e0*/  LDG.E.128 R8, desc[UR36][R24.64+-0x60] ;  /* 0xffffa02418087981 */ /* 0x000ea2000c1e1d00 */
[----:B------:R0:W1:Y:S01]  /*02f0*/  LDC.64 R12, c[0x4][R18] ;  /* 0x01000000120c7b82 */ /* 0x0000620000000a00 */
[----:B------:R-:W3:Y:S01]  /*0300*/  LDCU.64 UR4, c[0x4][0x8] ;  /* 0x01000100ff0477ac */ /* 0x000ee20008000a00 */
[----:B------:R-:W-:Y:S01]  /*0310*/  IMAD.MOV.U32 R6, RZ, RZ, R2 ;  /* 0x000000ffff067224 */ /* 0x000fe200078e0002 */
[----:B------:R-:W-:Y:S02]  /*0320*/  MOV R7, R16 ;  /* 0x0000001000077202 */ /* 0x000fe40000000f00 */
[----:B---3--:R-:W-:Y:S01]  /*0330*/  MOV R4, UR4 ;  /* 0x0000000400047c02 */ /* 0x008fe20008000f00 */
[----:B------:R-:W-:Y:S01]  /*0340*/  IMAD.U32 R5, RZ, RZ, UR5 ;  /* 0x00000005ff057e24 */ /* 0x000fe2000f8e00ff */
[----:B-12---:R0:W-:Y:S06]  /*0350*/  STL.128 [R1], R8 ;  /* 0x0000000801007387 */ /* 0x0061ec0000100c00 */
[----:B------:R-:W-:-:S07]  /*0360*/  LEPC R20, `(.L_x_3) ;  /* 0x000000001014794e */ /* 0x000fce0000000000 */
[----:B0-----:R-:W-:Y:S05]  /*0370*/  CALL.ABS.NOINC R12 ;  /* 0x000000000c007343 */ /* 0x001fea0003c00000 */
.L_x_3:
[----:B------:R-:W2:Y:S01]  /*0380*/  LDG.E.128 R8, desc[UR36][R24.64+-0x50] ;  /* 0xffffb02418087981 */ /* 0x000ea2000c1e1d00 */
[----:B------:R0:W1:Y:S01]  /*0390*/  LDC.64 R12, c[0x4][R18] ;  /* 0x01000000120c7b82 */ /* 0x0000620000000a00 */
[----:B------:R-:W3:Y:S01]  /*03a0*/  LDCU.64 UR4, c[0x4][0x8] ;  /* 0x01000100ff0477ac */ /* 0x000ee20008000a00 */
[----:B------:R-:W-:Y:S01]  /*03b0*/  MOV R6, R2 ;  /* 0x0000000200067202 */ /* 0x000fe20000000f00 */
[----:B------:R-:W-:Y:S02]  /*03c0*/  IMAD.MOV.U32 R7, RZ, RZ, R16 ;  /* 0x000000ffff077224 */ /* 0x000fe400078e0010 */
[----:B---3--:R-:W-:Y:S02]  /*03d0*/  IMAD.U32 R4, RZ, RZ, UR4 ;  /* 0x00000004ff047e24 */ /* 0x008fe4000f8e00ff */
[----:B------:R-:W-:Y:S01]  /*03e0*/  IMAD.U32 R5, RZ, RZ, UR5 ;  /* 0x00000005ff057e24 */ /* 0x000fe2000f8e00ff */
[----:B-12---:R0:W-:Y:S06]  /*03f0*/  STL.128 [R1], R8 ;  /* 0x0000000801007387 */ /* 0x0061ec0000100c00 */
[----:B------:R-:W-:-:S07]  /*0400*/  LEPC R20, `(.L_x_4) ;  /* 0x000000001014794e */ /* 0x000fce0000000000 */
[----:B0-----:R-:W-:Y:S05]  /*0410*/  CALL.ABS.NOINC R12 ;  /* 0x000000000c007343 */ /* 0x001fea0003c00000 */
.L_x_4:
[----:B------:R-:W2:Y:S01]  /*0420*/  LDG.E.128 R8, desc[UR36][R24.64+-0x40] ;  /* 0xffffc02418087981 */ /* 0x000ea2000c1e1d00 */
[----:B------:R0:W1:Y:S01]  /*0430*/  LDC.64 R12, c[0x4][R18] ;  /* 0x01000000120c7b82 */ /* 0x0000620000000a00 */
[----:B------:R-:W3:Y:S01]  /*0440*/  LDCU.64 UR4, c[0x4][0x8] ;  /* 0x01000100ff0477ac */ /* 0x000ee20008000a00 */
[----:B------:R-:W-:Y:S02]  /*0450*/  IMAD.MOV.U32 R6, RZ, RZ, R2 ;  /* 0x000000ffff067224 */ /* 0x000fe400078e0002 */
[----:B------:R-:W-:Y:S02]  /*0460*/  IMAD.MOV.U32 R7, RZ, RZ, R16 ;  /* 0x000000ffff077224 */ /* 0x000fe400078e0010 */
[----:B---3--:R-:W-:Y:S01]  /*0470*/  IMAD.U32 R4, RZ, RZ, UR4 ;  /* 0x00000004ff047e24 */ /* 0x008fe2000f8e00ff */
[----:B------:R-:W-:Y:S01]  /*0480*/  MOV R5, UR5 ;  /* 0x0000000500057c02 */ /* 0x000fe20008000f00 */
[----:B-12---:R0:W-:Y:S06]  /*0490*/  STL.128 [R1], R8 ;  /* 0x0000000801007387 */ /* 0x0061ec0000100c00 */
[----:B------:R-:W-:-:S07]  /*04a0*/  LEPC R20, `(.L_x_5) ;  /* 0x000000001014794e */ /* 0x000fce0000000000 */
[----:B0-----:R-:W-:Y:S05]  /*04b0*/  CALL.ABS.NOINC R12 ;  /* 0x000000000c007343 */ /* 0x001fea0003c00000 */
.L_x_5:
        /* <DEDUP_REMOVED lines=10> */
.L_x_6:
        /* <DEDUP_REMOVED lines=10> */
.L_x_7:
        /* <DEDUP_REMOVED lines=10> */
.L_x_8:
        /* <DEDUP_REMOVED lines=10> */
.L_x_9:
        /* <DEDUP_REMOVED lines=10> */
.L_x_10:
        /* <DEDUP_REMOVED lines=10> */
.L_x_11:
        /* <DEDUP_REMOVED lines=10> */
.L_x_12:
        /* <DEDUP_REMOVED lines=10> */
.L_x_13:
        /* <DEDUP_REMOVED lines=10> */
.L_x_14:
        /* <DEDUP_REMOVED lines=10> */
.L_x_15:
        /* <DEDUP_REMOVED lines=10> */
.L_x_16:
[----:B------:R-:W-:Y:S02]  /*0ba0*/  ISETP.NE.AND P6, PT, R23, RZ, PT ;  /* 0x000000ff1700720c */ /* 0x000fe40003fc5270 */
[----:B------:R-:W-:-:S05]  /*0bb0*/  IADD3 R24, P0, PT, R24, 0x100, RZ ;  /* 0x0000010018187810 */ /* 0x000fca0007f1e0ff */
[----:B------:R-:W-:-:S06]  /*0bc0*/  IMAD.X R25, RZ, RZ, R25, P0 ;  /* 0x000000ffff197224 */ /* 0x000fcc00000e0619 */
[----:B------:R-:W-:Y:S05]  /*0bd0*/  @P6 BRA `(.L_x_17) ;  /* 0xfffffff400606947 */ /* 0x000fea000383ffff */
[----:B------:R-:W-:Y:S05]  /*0be0*/  BSYNC.RECONVERGENT B6 ;  /* 0x0000000000067941 */ /* 0x000fea0003800200 */
.L_x_0:
[----:B------:R-:W-:-:S13]  /*0bf0*/  ISETP.NE.AND P0, PT, R22, RZ, PT ;  /* 0x000000ff1600720c */ /* 0x000fda0003f05270 */
[----:B0-----:R-:W-:Y:S05]  /*0c00*/  @!P0 EXIT ;  /* 0x000000000000894d */ /* 0x001fea0003800000 */
[----:B------:R-:W0:Y:S01]  /*0c10*/  LDC R18, c[0x0][0x388] ;  /* 0x0000e200ff127b82 */ /* 0x000e220000000800 */
[----:B------:R-:W-:Y:S02]  /*0c20*/  ISETP.GE.U32.AND P0, PT, R22, 0x8, PT ;  /* 0x000000081600780c */ /* 0x000fe40003f06070 */
[----:B0-----:R-:W-:-:S11]  /*0c30*/  LOP3.LUT R18, R18, 0x7, RZ, 0xc0, !PT ;  /* 0x0000000712127812 */ /* 0x001fd600078ec0ff */
[----:B------:R-:W-:Y:S05]  /*0c40*/  @!P0 BRA `(.L_x_18) ;  /* 0x0000000400508947 */ /* 0x000fea0003800000 */
[----:B------:R-:W0:Y:S01]  /*0c50*/  LDC.64 R22, c[0x0][0x380] ;  /* 0x0000e000ff167b82 */ /* 0x000e220000000a00 */
[----:B------:R-:W-:Y:S01]  /*0c60*/  MOV R17, 0x0 ;  /* 0x0000000000117802 */ /* 0x000fe20000000f00 */
[----:B------:R-:W1:Y:S01]  /*0c70*/  LDCU.64 UR4, c[0x4][0x8] ;  /* 0x01000100ff0477ac */ /* 0x000e620008000a00 */
[----:B0-----:R-:W-:-:S05]  /*0c80*/  IMAD.WIDE.U32 R22, R19, 0x10, R22 ;  /* 0x0000001013167825 */ /* 0x001fca00078e0016 */
[----:B------:R-:W2:Y:S01]  /*0c90*/  LDG.E.128 R8, desc[UR36][R22.64] ;  /* 0x0000002416087981 */ /* 0x000ea2000c1e1d00 */
[----:B------:R0:W3:Y:S01]  /*0ca0*/  LDC.64 R12, c[0x4][R17] ;  /* 0x01000000110c7b82 */ /* 0x0000e20000000a00 */
[----:B-1----:R-:W-:Y:S01]  /*0cb0*/  MOV R4, UR4 ;  /* 0x0000000400047c02 */ /* 0x002fe20008000f00 */
[----:B------:R-:W-:Y:S01]  /*0cc0*/  IMAD.U32 R5, RZ, RZ, UR5 ;  /* 0x00000005ff057e24 */ /* 0x000fe2000f8e00ff */
[----:B------:R-:W-:Y:S01]  /*0cd0*/  MOV R7, R16 ;  /* 0x0000001000077202 */ /* 0x000fe20000000f00 */
[----:B------:R-:W-:Y:S01]  /*0ce0*/  IMAD.MOV.U32 R6, RZ, RZ, R2 ;  /* 0x000000ffff067224 */ /* 0x000fe200078e0002 */
[----:B--23--:R0:W-:Y:S06]  /*0cf0*/  STL.128 [R1], R8 ;  /* 0x0000000801007387 */ /* 0x00c1ec0000100c00 */
[----:B------:R-:W-:-:S07]  /*0d00*/  LEPC R20, `(.L_x_19) ;  /* 0x000000001014794e */ /* 0x000fce0000000000 */
[----:B0-----:R-:W-:Y:S05]  /*0d10*/  CALL.ABS.NOINC R12 ;  /* 0x000000000c007343 */ /* 0x001fea0003c00000 */
.L_x_19:
        /* <DEDUP_REMOVED lines=10> */
.L_x_20:
        /* <DEDUP_REMOVED lines=10> */
.L_x_21:
        /* <DEDUP_REMOVED lines=10> */
.L_x_22:
        /* <DEDUP_REMOVED lines=10> */
.L_x_23:
        /* <DEDUP_REMOVED lines=10> */
.L_x_24:
        /* <DEDUP_REMOVED lines=10> */
.L_x_25:
        /* <DEDUP_REMOVED lines=8> */
[----:B0-----:R-:W-:-:S07]  /*1160*/  LEPC R20, `(.L_x_26) ;  /* 0x000000001014794e */ /* 0x001fce0000000000 */
[----:B------:R-:W-:Y:S05]  /*1170*/  CALL.ABS.NOINC R8 ;  /* 0x0000000008007343 */ /* 0x000fea0003c00000 */
.L_x_26:
[----:B------:R-:W-:-:S07]  /*1180*/  VIADD R19, R19, 0x8 ;  /* 0x0000000813137836 */ /* 0x000fce0000000000 */
.L_x_18:
[----:B------:R-:W-:-:S13]  /*1190*/  ISETP.NE.AND P0, PT, R18, RZ, PT ;  /* 0x000000ff1200720c */ /* 0x000fda0003f05270 */
[----:B------:R-:W-:Y:S05]  /*11a0*/  @!P0 EXIT ;  /* 0x000000000000894d */ /* 0x000fea0003800000 */
        /* <DEDUP_REMOVED lines=17> */
.L_x_28:
        /* <DEDUP_REMOVED lines=10> */
.L_x_29:
        /* <DEDUP_REMOVED lines=10> */
.L_x_30:
        /* <DEDUP_REMOVED lines=8> */
[----:B0-----:R-:W-:-:S07]  /*1480*/  LEPC R20, `(.L_x_31) ;  /* 0x000000001014794e */ /* 0x001fce0000000000 */
[----:B------:R-:W-:Y:S05]  /*1490*/  CALL.ABS.NOINC R8 ;  /* 0x0000000008007343 */ /* 0x000fea0003c00000 */
.L_x_31:
[----:B------:R-:W-:-:S07]  /*14a0*/  VIADD R19, R19, 0x4 ;  /* 0x0000000413137836 */ /* 0x000fce0000000000 */
.L_x_27:
[----:B------:R-:W-:-:S13]  /*14b0*/  ISETP.NE.AND P0, PT, R18, RZ, PT ;  /* 0x000000ff1200720c */ /* 0x000fda0003f05270 */
[----:B------:R-:W-:Y:S05]  /*14c0*/  @!P0 EXIT ;  /* 0x000000000000894d */ /* 0x000fea0003800000 */
[----:B------:R-:W0:Y:S01]  /*14d0*/  LDC.64 R22, c[0x0][0x380] ;  /* 0x0000e000ff167b82 */ /* 0x000e220000000a00 */
[----:B------:R-:W-:Y:S02]  /*14e0*/  IMAD.MOV R18, RZ, RZ, -R18 ;  /* 0x000000ffff127224 */ /* 0x000fe400078e0a12 */
[----:B0-----:R-:W-:-:S05]  /*14f0*/  IMAD.WIDE.U32 R22, R19, 0x10, R22 ;  /* 0x0000001013167825 */ /* 0x001fca00078e0016 */
[----:B------:R-:W-:-:S07]  /*1500*/  MOV R17, R23 ;  /* 0x0000001700117202 */ /* 0x000fce0000000f00 */
.L_x_33:
[----:B------:R-:W-:Y:S01]  /*1510*/  IMAD.MOV.U32 R23, RZ, RZ, R17 ;  /* 0x000000ffff177224 */ /* 0x000fe200078e0011 */
[----:B------:R-:W-:Y:S01]  /*1520*/  MOV R8, 0x0 ;  /* 0x0000000000087802 */ /* 0x000fe20000000f00 */
[----:B------:R-:W0:Y:S03]  /*1530*/  LDCU.64 UR4, c[0x4][0x8] ;  /* 0x01000100ff0477ac */ /* 0x000e260008000a00 */
[----:B------:R-:W2:Y:S01]  /*1540*/  LDG.E.128 R12, desc[UR36][R22.64] ;  /* 0x00000024160c7981 */ /* 0x000ea2000c1e1d00 */
[----:B------:R-:W-:Y:S01]  /*1550*/  VIADD R18, R18, 0x1 ;  /* 0x0000000112127836 */ /* 0x000fe20000000000 */
[----:B------:R-:W1:Y:S01]  /*1560*/  LDC.64 R8, c[0x4][R8] ;  /* 0x0100000008087b82 */ /* 0x000e620000000a00 */
[----:B------:R-:W-:Y:S01]  /*1570*/  IMAD.MOV.U32 R6, RZ, RZ, R2 ;  /* 0x000000ffff067224 */ /* 0x000fe200078e0002 */
[----:B------:R-:W-:Y:S02]  /*1580*/  MOV R7, R16 ;  /* 0x0000001000077202 */ /* 0x000fe40000000f00 */
[----:B------:R-:W-:-:S04]  /*1590*/  ISETP.NE.AND P0, PT, R18, RZ, PT ;  /* 0x000000ff1200720c */ /* 0x000fc80003f05270 */
[----:B------:R-:W-:Y:S02]  /*15a0*/  P2R R19, PR, RZ, 0x1 ;  /* 0x00000001ff137803 */ /* 0x000fe40000000000 */
[----:B0-----:R-:W-:Y:S01]  /*15b0*/  MOV R4, UR4 ;  /* 0x0000000400047c02 */ /* 0x001fe20008000f00 */
[----:B------:R-:W-:Y:S01]  /*15c0*/  IMAD.U32 R5, RZ, RZ, UR5 ;  /* 0x00000005ff057e24 */ /* 0x000fe2000f8e00ff */
[----:B-12---:R0:W-:Y:S06]  /*15d0*/  STL.128 [R1], R12 ;  /* 0x0000000c01007387 */ /* 0x0061ec0000100c00 */
[----:B------:R-:W-:-:S07]  /*15e0*/  LEPC R20, `(.L_x_32) ;  /* 0x000000001014794e */ /* 0x000fce0000000000 */
[----:B0-----:R-:W-:Y:S05]  /*15f0*/  CALL.ABS.NOINC R8 ;  /* 0x0000000008007343 */ /* 0x001fea0003c00000 */
.L_x_32:
[----:B------:R-:W-:Y:S02]  /*1600*/  ISETP.NE.AND P6, PT, R19, RZ, PT ;  /* 0x000000ff1300720c */ /* 0x000fe40003fc5270 */
[----:B------:R-:W-:-:S05]  /*1610*/  IADD3 R22, P0, PT, R22, 0x10, RZ ;  /* 0x0000001016167810 */ /* 0x000fca0007f1e0ff */
[----:B------:R-:W-:-:S06]  /*1620*/  IMAD.X R17, RZ, RZ, R17, P0 ;  /* 0x000000ffff117224 */ /* 0x000fcc00000e0611 */
[----:B------:R-:W-:Y:S05]  /*1630*/  @P6 BRA `(.L_x_33) ;  /* 0xfffffffc00b46947 */ /* 0x000fea000383ffff */
[----:B------:R-:W-:Y:S05]  /*1640*/  EXIT ;  /* 0x000000000000794d */ /* 0x000fea0003800000 */
.L_x_34:
[----:B------:R-:W-:-:S00]  /*1650*/  BRA `(.L_x_34) ;  /* 0xfffffffc00fc7947 */ /* 0x000fc0000383ffff */
[----:B------:R-:W-:-:S00]  /*1660*/  NOP ;  /* 0x0000000000007918 */ /* 0x000fc00000000000 */
        /* <DEDUP_REMOVED lines=9> */
.L_x_35:


//--------------------- .nv.global.init           --------------------------
	.section	.nv.global.init,"aw",@progbits
.nv.global.init:
	.type		$str,@object
	.size		$str,(.L_0 - $str)
$str:
        /*0000*/ 	.byte	0x28, 0x25, 0x6c, 0x66, 0x2c, 0x20, 0x25, 0x6c, 0x66, 0x29, 0x2c, 0x20, 0x00
.L_0:


//--------------------- .nv.shared.reserved.0     --------------------------
	.section	.nv.shared.reserved.0,"aw",@nobits
	.weak		__nv_reservedSMEM_offset_0_alias
	.size		__nv_reservedSMEM_offset_0_alias, 0, 64
	.other		__nv_reservedSMEM_offset_0_alias,@"STO_CUDA_RESERVED_SHARED STV_DEFAULT"
__nv_reservedSMEM_offset_0_alias:
	.zero		0
	.zero		64


//--------------------- .nv.constant0._Z18print_debug_kernelI7double2EvPKT_i --------------------------
	.section	.nv.constant0._Z18print_debug_kernelI7double2EvPKT_i,"a",@progbits
	.sectionflags	@""
	.align	4
.nv.constant0._Z18print_debug_kernelI7double2EvPKT_i:
	.zero		908


//--------------------- SYMBOLS --------------------------

	.type		.nv.reservedSmem.offset0,@object
	.size		.nv.reservedSmem.offset0,0x4
	.type		vprintf,@function
